	.headerflags	@"EF_CUDA_TEXMODE_UNIFIED EF_CUDA_64BIT_ADDRESS EF_CUDA_ACCELERATORS EF_CUDA_SM90 EF_CUDA_VIRTUAL_SM(EF_CUDA_SM90)"
	.elftype	@"ET_EXEC"


//--------------------- .nv.info                  --------------------------
	.section	.nv.info,"",@"SHT_CUDA_INFO"
	.align	4


	//----- nvinfo : EIATTR_REGCOUNT
	.align		4
        /*0000*/ 	.byte	0x04, 0x2f
        /*0002*/ 	.short	(.L_3 - .L_2)
	.align		4
.L_2:
        /*0004*/ 	.word	index@(triton_poi_fused__native_batch_norm_legit_no_training_hardtanh_4)
        /*0008*/ 	.word	0x00000020


	//----- nvinfo : EIATTR_MIN_STACK_SIZE
	.align		4
.L_3:
        /*000c*/ 	.byte	0x04, 0x12
        /*000e*/ 	.short	(.L_5 - .L_4)
	.align		4
.L_4:
        /*0010*/ 	.word	index@(triton_poi_fused__native_batch_norm_legit_no_training_hardtanh_4)
        /*0014*/ 	.word	0x00000000


	//----- nvinfo : EIATTR_FRAME_SIZE
	.align		4
.L_5:
        /*0018*/ 	.byte	0x04, 0x11
        /*001a*/ 	.short	(.L_7 - .L_6)
	.align		4
.L_6:
        /*001c*/ 	.word	index@(triton_poi_fused__native_batch_norm_legit_no_training_hardtanh_4)
        /*0020*/ 	.word	0x00000000


	//----- nvinfo : EIATTR_MIN_STACK_SIZE
	.align		4
.L_7:
        /*0024*/ 	.byte	0x04, 0x12
        /*0026*/ 	.short	(.L_9 - .L_8)
	.align		4
.L_8:
        /*0028*/ 	.word	index@(triton_poi_fused__native_batch_norm_legit_no_training_hardtanh_4)
        /*002c*/ 	.word	0x00000000
.L_9:


//--------------------- .nv.info.triton_poi_fused__native_batch_norm_legit_no_training_hardtanh_4 --------------------------
	.section	.nv.info.triton_poi_fused__native_batch_norm_legit_no_training_hardtanh_4,"",@"SHT_CUDA_INFO"
	.sectionflags	@""
	.align	4


	//----- nvinfo : EIATTR_CUDA_API_VERSION
	.align		4
        /*0000*/ 	.byte	0x04, 0x37
        /*0002*/ 	.short	(.L_11 - .L_10)
.L_10:
        /*0004*/ 	.word	0x0000007c


	//----- nvinfo : EIATTR_KPARAM_INFO
	.align		4
.L_11:
        /*0008*/ 	.byte	0x04, 0x17
        /*000a*/ 	.short	(.L_13 - .L_12)
.L_12:
        /*000c*/ 	.word	0x00000000
        /*0010*/ 	.short	0x0006
        /*0012*/ 	.short	0x0030
        /*0014*/ 	.byte	0x00, 0xf0, 0x11, 0x00


	//----- nvinfo : EIATTR_KPARAM_INFO
	.align		4
.L_13:
        /*0018*/ 	.byte	0x04, 0x17
        /*001a*/ 	.short	(.L_15 - .L_14)
.L_14:
        /*001c*/ 	.word	0x00000000
        /*0020*/ 	.short	0x0005
        /*0022*/ 	.short	0x0028
        /*0024*/ 	.byte	0x00, 0xf4, 0x21, 0x00


	//----- nvinfo : EIATTR_KPARAM_INFO
	.align		4
.L_15:
        /*0028*/ 	.byte	0x04, 0x17
        /*002a*/ 	.short	(.L_17 - .L_16)
.L_16:
        /*002c*/ 	.word	0x00000000
        /*0030*/ 	.short	0x0004
        /*0032*/ 	.short	0x0020
        /*0034*/ 	.byte	0x00, 0xf4, 0x21, 0x00


	//----- nvinfo : EIATTR_KPARAM_INFO
	.align		4
.L_17:
        /*0038*/ 	.byte	0x04, 0x17
        /*003a*/ 	.short	(.L_19 - .L_18)
.L_18:
        /*003c*/ 	.word	0x00000000
        /*0040*/ 	.short	0x0003
        /*0042*/ 	.short	0x0018
        /*0044*/ 	.byte	0x00, 0xf4, 0x21, 0x00


	//----- nvinfo : EIATTR_KPARAM_INFO
	.align		4
.L_19:
        /*0048*/ 	.byte	0x04, 0x17
        /*004a*/ 	.short	(.L_21 - .L_20)
.L_20:
        /*004c*/ 	.word	0x00000000
        /*0050*/ 	.short	0x0002
        /*0052*/ 	.short	0x0010
        /*0054*/ 	.byte	0x00, 0xf4, 0x21, 0x00


	//----- nvinfo : EIATTR_KPARAM_INFO
	.align		4
.L_21:
        /*0058*/ 	.byte	0x04, 0x17
        /*005a*/ 	.short	(.L_23 - .L_22)
.L_22:
        /*005c*/ 	.word	0x00000000
        /*0060*/ 	.short	0x0001
        /*0062*/ 	.short	0x0008
        /*0064*/ 	.byte	0x00, 0xf4, 0x21, 0x00


	//----- nvinfo : EIATTR_KPARAM_INFO
	.align		4
.L_23:
        /*0068*/ 	.byte	0x04, 0x17
        /*006a*/ 	.short	(.L_25 - .L_24)
.L_24:
        /*006c*/ 	.word	0x00000000
        /*0070*/ 	.short	0x0000
        /*0072*/ 	.short	0x0000
        /*0074*/ 	.byte	0x00, 0xf4, 0x21, 0x00


	//----- nvinfo : EIATTR_SPARSE_MMA_MASK
	.align		4
.L_25:
        /*0078*/ 	.byte	0x03, 0x50
        /*007a*/ 	.short	0x0000


	//----- nvinfo : EIATTR_MAXREG_COUNT
	.align		4
        /*007c*/ 	.byte	0x03, 0x1b
        /*007e*/ 	.short	0x00ff


	//----- nvinfo : EIATTR_EXIT_INSTR_OFFSETS
	.align		4
        /*0080*/ 	.byte	0x04, 0x1c
        /*0082*/ 	.short	(.L_27 - .L_26)


	//   ....[0]....
.L_26:
        /*0084*/ 	.word	0x00000d30


	//   ....[1]....
        /*0088*/ 	.word	0x00000d50


	//----- nvinfo : EIATTR_REQNTID
	.align		4
.L_27:
        /*008c*/ 	.byte	0x04, 0x10
        /*008e*/ 	.short	(.L_29 - .L_28)
.L_28:
        /*0090*/ 	.word	0x00000080
        /*0094*/ 	.word	0x00000001
        /*0098*/ 	.word	0x00000001


	//----- nvinfo : EIATTR_CBANK_PARAM_SIZE
	.align		4
.L_29:
        /*009c*/ 	.byte	0x03, 0x19
        /*009e*/ 	.short	0x0034


	//----- nvinfo : EIATTR_PARAM_CBANK
	.align		4
        /*00a0*/ 	.byte	0x04, 0x0a
        /*00a2*/ 	.short	(.L_31 - .L_30)
	.align		4
.L_30:
        /*00a4*/ 	.word	index@(.nv.constant0.triton_poi_fused__native_batch_norm_legit_no_training_hardtanh_4)
        /*00a8*/ 	.short	0x0210
        /*00aa*/ 	.short	0x0034


	//----- nvinfo : EIATTR_SW_WAR
	.align		4
.L_31:
        /*00ac*/ 	.byte	0x04, 0x36
        /*00ae*/ 	.short	(.L_33 - .L_32)
.L_32:
        /*00b0*/ 	.word	0x00000008
.L_33:


//--------------------- .nv.callgraph             --------------------------
	.section	.nv.callgraph,"",@"SHT_CUDA_CALLGRAPH"
	.align	4
	.sectionentsize	8
	.align		4
        /*0000*/ 	.word	0x00000000
	.align		4
        /*0004*/ 	.word	0xffffffff
	.align		4
        /*0008*/ 	.word	0x00000000
	.align		4
        /*000c*/ 	.word	0xfffffffe
	.align		4
        /*0010*/ 	.word	0x00000000
	.align		4
        /*0014*/ 	.word	0xfffffffd
	.align		4
        /*0018*/ 	.word	0x00000000
	.align		4
        /*001c*/ 	.word	0xfffffffc


//--------------------- .nv.constant4             --------------------------
	.section	.nv.constant4,"a",@progbits
	.align	8
	.align		8
.nv.constant4:
        /*0000*/ 	.dword	_$_str
	.align		8
        /*0008*/ 	.dword	_$_str_$_2


//--------------------- .text.triton_poi_fused__native_batch_norm_legit_no_training_hardtanh_4 --------------------------
	.section	.text.triton_poi_fused__native_batch_norm_legit_no_training_hardtanh_4,"ax",@progbits
	.align	128
        .global         triton_poi_fused__native_batch_norm_legit_no_training_hardtanh_4
        .type           triton_poi_fused__native_batch_norm_legit_no_training_hardtanh_4,@function
        .size           triton_poi_fused__native_batch_norm_legit_no_training_hardtanh_4,(.L_x_1 - triton_poi_fused__native_batch_norm_legit_no_training_hardtanh_4)
        .other          triton_poi_fused__native_batch_norm_legit_no_training_hardtanh_4,@"STO_CUDA_ENTRY STV_DEFAULT"
triton_poi_fused__native_batch_norm_legit_no_training_hardtanh_4:
.text.triton_poi_fused__native_batch_norm_legit_no_training_hardtanh_4:
[----:B------:R-:W0:Y:S02]  /*0000*/  LDC R1, c[0x0][0x28] ;  /* 0x00000a00ff017b82 */ /* 0x000e240000000800 */
[----:B------:R-:W1:Y:S01]  /*0010*/  S2R R0, SR_TID.X ;  /* 0x0000000000007919 */ /* 0x000e620000002100 */
[----:B------:R-:W2:Y:S01]  /*0020*/  LDC.64 R28, c[0x0][0x210] ;  /* 0x00008400ff1c7b82 */ /* 0x000ea20000000a00 */
[----:B------:R-:W-:Y:S02]  /*0030*/  CS2R R4, SRZ ;  /* 0x0000000000047805 */ /* 0x000fe4000001ff00 */
[----:B------:R-:W-:Y:S01]  /*0040*/  CS2R R6, SRZ ;  /* 0x0000000000067805 */ /* 0x000fe2000001ff00 */
[----:B------:R-:W3:Y:S01]  /*0050*/  S2R R3, SR_CTAID.X ;  /* 0x0000000000037919 */ /* 0x000ee20000002500 */
[----:B------:R-:W-:Y:S02]  /*0060*/  CS2R R8, SRZ ;  /* 0x0000000000087805 */ /* 0x000fe4000001ff00 */
[----:B------:R-:W-:Y:S01]  /*0070*/  CS2R R10, SRZ ;  /* 0x00000000000a7805 */ /* 0x000fe2000001ff00 */
[----:B------:R-:W-:Y:S01]  /*0080*/  ULDC.64 UR4, c[0x0][0x208] ;  /* 0x0000820000047ab9 */ /* 0x000fe20000000a00 */
[----:B------:R-:W4:Y:S08]  /*0090*/  LDC.64 R20, c[0x0][0x218] ;  /* 0x00008600ff147b82 */ /* 0x000f300000000a00 */
[----:B------:R-:W5:Y:S01]  /*00a0*/  LDC.64 R26, c[0x0][0x220] ;  /* 0x00008800ff1a7b82 */ /* 0x000f620000000a00 */
[----:B-1----:R-:W-:-:S05]  /*00b0*/  IMAD.SHL.U32 R0, R0, 0x4, RZ ;  /* 0x0000000400007824 */ /* 0x002fca00078e00ff */
[----:B------:R-:W-:-:S05]  /*00c0*/  LOP3.LUT R0, R0, 0x1fc, RZ, 0xc0, !PT ;  /* 0x000001fc00007812 */ /* 0x000fca00078ec0ff */
[----:B---3--:R-:W-:-:S04]  /*00d0*/  IMAD R2, R3, 0x400, R0 ;  /* 0x0000040003027824 */ /* 0x008fc800078e0200 */
[C---:B------:R-:W-:Y:S01]  /*00e0*/  IMAD.HI R0, R2.reuse, 0x2aaaaaab, RZ ;  /* 0x2aaaaaab02007827 */ /* 0x040fe200078e02ff */
[----:B------:R-:W-:-:S03]  /*00f0*/  ISETP.GE.AND P1, PT, R2, 0x5a180, PT ;  /* 0x0005a1800200780c */ /* 0x000fc60003f26270 */
[----:B--2---:R-:W-:Y:S01]  /*0100*/  IMAD.WIDE R28, R2, 0x4, R28 ;  /* 0x00000004021c7825 */ /* 0x004fe200078e021c */
[----:B------:R-:W-:-:S04]  /*0110*/  SHF.R.U32.HI R3, RZ, 0x1f, R0 ;  /* 0x0000001fff037819 */ /* 0x000fc80000011600 */
[----:B------:R-:W-:-:S05]  /*0120*/  LEA.HI R3, R0, R3, RZ, 0x1c ;  /* 0x0000000300037211 */ /* 0x000fca00078fe0ff */
[----:B------:R-:W-:Y:S01]  /*0130*/  IMAD R3, R3, -0x60, R2 ;  /* 0xffffffa003037824 */ /* 0x000fe200078e0202 */
[----:B------:R-:W2:Y:S03]  /*0140*/  @!P1 LDG.E.128 R8, desc[UR4][R28.64] ;  /* 0x000000041c089981 */ /* 0x000ea6000c1e1d00 */
[----:B----4-:R-:W-:-:S05]  /*0150*/  IMAD.WIDE R12, R3, 0x4, R20 ;  /* 0x00000004030c7825 */ /* 0x010fca00078e0214 */
[----:B------:R1:W2:Y:S01]  /*0160*/  @!P1 LDG.E.EL.128 R4, desc[UR4][R12.64] ;  /* 0x000000040c049981 */ /* 0x0002a2000c2e1d00 */
[----:B------:R-:W-:-:S04]  /*0170*/  VIADD R0, R2, 0x200 ;  /* 0x0000020002007836 */ /* 0x000fc80000000000 */
[----:B------:R-:W-:-:S05]  /*0180*/  IMAD.HI R14, R0, 0x2aaaaaab, RZ ;  /* 0x2aaaaaab000e7827 */ /* 0x000fca00078e02ff */
[----:B------:R-:W-:-:S04]  /*0190*/  SHF.R.U32.HI R15, RZ, 0x1f, R14 ;  /* 0x0000001fff0f7819 */ /* 0x000fc8000001160e */
[----:B------:R-:W-:Y:S02]  /*01a0*/  LEA.HI R15, R14, R15, RZ, 0x1c ;  /* 0x0000000f0e0f7211 */ /* 0x000fe400078fe0ff */
[----:B------:R-:W-:Y:S02]  /*01b0*/  ISETP.GE.AND P0, PT, R0, 0x5a180, PT ;  /* 0x0005a1800000780c */ /* 0x000fe40003f06270 */
[----:B-1----:R-:W-:Y:S01]  /*01c0*/  CS2R R12, SRZ ;  /* 0x00000000000c7805 */ /* 0x002fe2000001ff00 */
[----:B------:R-:W-:Y:S01]  /*01d0*/  IMAD R0, R15, -0x60, R0 ;  /* 0xffffffa00f007824 */ /* 0x000fe200078e0200 */
[----:B------:R-:W-:Y:S02]  /*01e0*/  CS2R R14, SRZ ;  /* 0x00000000000e7805 */ /* 0x000fe4000001ff00 */
[----:B------:R-:W-:Y:S01]  /*01f0*/  CS2R R22, SRZ ;  /* 0x0000000000167805 */ /* 0x000fe2000001ff00 */
[----:B------:R-:W-:Y:S01]  /*0200*/  IMAD.WIDE R24, R0, 0x4, R20 ;  /* 0x0000000400187825 */ /* 0x000fe200078e0214 */
[----:B------:R-:W-:-:S02]  /*0210*/  CS2R R20, SRZ ;  /* 0x0000000000147805 */ /* 0x000fc4000001ff00 */
[----:B------:R-:W-:Y:S02]  /*0220*/  CS2R R16, SRZ ;  /* 0x0000000000107805 */ /* 0x000fe4000001ff00 */
[----:B------:R-:W-:Y:S02]  /*0230*/  CS2R R18, SRZ ;  /* 0x0000000000127805 */ /* 0x000fe4000001ff00 */
[----:B------:R5:W3:Y:S04]  /*0240*/  @!P0 LDG.E.128 R20, desc[UR4][R28.64+0x800] ;  /* 0x000800041c148981 */ /* 0x000ae8000c1e1d00 */
[----:B------:R1:W3:Y:S01]  /*0250*/  @!P0 LDG.E.EL.128 R16, desc[UR4][R24.64] ;  /* 0x0000000418108981 */ /* 0x0002e2000c2e1d00 */
[----:B-----5:R-:W-:Y:S01]  /*0260*/  IMAD.WIDE R28, R0, 0x4, R26 ;  /* 0x00000004001c7825 */ /* 0x020fe200078e021a */
[----:B-1----:R-:W-:-:S03]  /*0270*/  CS2R R24, SRZ ;  /* 0x0000000000187805 */ /* 0x002fc6000001ff00 */
[----:B--2---:R-:W-:Y:S01]  /*0280*/  FADD R4, -R4, R8 ;  /* 0x0000000804047221 */ /* 0x004fe20000000100 */
[----:B------:R-:W-:Y:S01]  /*0290*/  FADD R5, -R5, R9 ;  /* 0x0000000905057221 */ /* 0x000fe20000000100 */
[----:B------:R-:W-:-:S05]  /*02a0*/  IMAD.WIDE R8, R3, 0x4, R26 ;  /* 0x0000000403087825 */ /* 0x000fca00078e021a */
[----:B------:R-:W2:Y:S01]  /*02b0*/  @!P1 LDG.E.EL.128 R12, desc[UR4][R8.64] ;  /* 0x00000004080c9981 */ /* 0x000ea2000c2e1d00 */
[----:B------:R-:W-:-:S06]  /*02c0*/  CS2R R26, SRZ ;  /* 0x00000000001a7805 */ /* 0x000fcc000001ff00 */
[----:B------:R-:W4:Y:S01]  /*02d0*/  @!P0 LDG.E.EL.128 R24, desc[UR4][R28.64] ;  /* 0x000000041c188981 */ /* 0x000f22000c2e1d00 */
[----:B------:R-:W-:Y:S01]  /*02e0*/  FADD R6, -R6, R10 ;  /* 0x0000000a06067221 */ /* 0x000fe20000000100 */
[----:B------:R-:W-:Y:S01]  /*02f0*/  FADD R7, -R7, R11 ;  /* 0x0000000b07077221 */ /* 0x000fe20000000100 */
[----:B------:R-:W-:Y:S02]  /*0300*/  IMAD.MOV.U32 R11, RZ, RZ, 0x3e800000 ;  /* 0x3e800000ff0b7424 */ /* 0x000fe400078e00ff */
[----:B---3--:R-:W-:Y:S01]  /*0310*/  FADD R16, -R16, R20 ;  /* 0x0000001410107221 */ /* 0x008fe20000000100 */
[----:B------:R-:W-:Y:S01]  /*0320*/  FADD R22, -R18, R22 ;  /* 0x0000001612167221 */ /* 0x000fe20000000100 */
[----:B------:R-:W-:Y:S01]  /*0330*/  FADD R21, -R17, R21 ;  /* 0x0000001511157221 */ /* 0x000fe20000000100 */
[----:B------:R-:W-:Y:S01]  /*0340*/  FADD R23, -R19, R23 ;  /* 0x0000001713177221 */ /* 0x000fe20000000100 */
[----:B--2---:R-:W-:-:S06]  /*0350*/  FADD R8, R12, 9.9999997473787516356e-06 ;  /* 0x3727c5ac0c087421 */ /* 0x004fcc0000000000 */
[----:B------:R-:W1:Y:S01]  /*0360*/  MUFU.SQRT R8, R8 ;  /* 0x0000000800087308 */ /* 0x000e620000002000 */
[----:B------:R-:W-:Y:S01]  /*0370*/  FADD R9, R13, 9.9999997473787516356e-06 ;  /* 0x3727c5ac0d097421 */ /* 0x000fe20000000000 */
[----:B------:R-:W-:Y:S01]  /*0380*/  FADD R10, R14, 9.9999997473787516356e-06 ;  /* 0x3727c5ac0e0a7421 */ /* 0x000fe20000000000 */
[----:B------:R-:W-:-:S05]  /*0390*/  FADD R15, R15, 9.9999997473787516356e-06 ;  /* 0x3727c5ac0f0f7421 */ /* 0x000fca0000000000 */
[----:B------:R-:W2:Y:S01]  /*03a0*/  MUFU.SQRT R9, R9 ;  /* 0x0000000900097308 */ /* 0x000ea20000002000 */
[----:B-1----:R-:W-:-:S07]  /*03b0*/  FSETP.GT.AND P6, PT, R8, 8.50705917302346158658e+37, PT ;  /* 0x7e8000000800780b */ /* 0x002fce0003fc4000 */
[----:B------:R-:W1:Y:S01]  /*03c0*/  MUFU.SQRT R10, R10 ;  /* 0x0000000a000a7308 */ /* 0x000e620000002000 */
[----:B------:R-:W-:-:S07]  /*03d0*/  FSETP.GEU.AND P2, PT, R8, 1.175494350822287508e-38, PT ;  /* 0x008000000800780b */ /* 0x000fce0003f4e000 */
[----:B------:R-:W3:Y:S01]  /*03e0*/  MUFU.SQRT R12, R15 ;  /* 0x0000000f000c7308 */ /* 0x000ee20000002000 */
[----:B----4-:R-:W-:Y:S01]  /*03f0*/  FADD R25, R25, 9.9999997473787516356e-06 ;  /* 0x3727c5ac19197421 */ /* 0x010fe20000000000 */
[----:B------:R-:W-:Y:S01]  /*0400*/  FADD R24, R24, 9.9999997473787516356e-06 ;  /* 0x3727c5ac18187421 */ /* 0x000fe20000000000 */
[----:B------:R-:W-:Y:S01]  /*0410*/  FADD R28, R27, 9.9999997473787516356e-06 ;  /* 0x3727c5ac1b1c7421 */ /* 0x000fe20000000000 */
[----:B--2---:R-:W-:Y:S01]  /*0420*/  FSETP.GT.AND P3, PT, R9, 8.50705917302346158658e+37, PT ;  /* 0x7e8000000900780b */ /* 0x004fe20003f64000 */
[----:B------:R-:W-:Y:S01]  /*0430*/  FADD R26, R26, 9.9999997473787516356e-06 ;  /* 0x3727c5ac1a1a7421 */ /* 0x000fe20000000000 */
[----:B------:R-:W-:Y:S01]  /*0440*/  FSEL R27, R11, 1, P6 ;  /* 0x3f8000000b1b7808 */ /* 0x000fe20003000000 */
[----:B------:R-:W-:Y:S01]  /*0450*/  @P6 FMUL R8, R8, 0.25 ;  /* 0x3e80000008086820 */ /* 0x000fe20000400000 */
[----:B------:R-:W2:Y:S01]  /*0460*/  MUFU.SQRT R14, R25 ;  /* 0x00000019000e7308 */ /* 0x000ea20000002000 */
[----:B-1----:R-:W-:Y:S02]  /*0470*/  FSETP.GT.AND P4, PT, R10, 8.50705917302346158658e+37, PT ;  /* 0x7e8000000a00780b */ /* 0x002fe40003f84000 */
[----:B------:R-:W-:Y:S01]  /*0480*/  @!P2 FMUL R8, R8, 16777216 ;  /* 0x4b8000000808a820 */ /* 0x000fe20000400000 */
[----:B------:R-:W-:Y:S01]  /*0490*/  @!P2 FMUL R27, R27, 16777216 ;  /* 0x4b8000001b1ba820 */ /* 0x000fe20000400000 */
[----:B---3--:R-:W-:-:S03]  /*04a0*/  FSETP.GT.AND P6, PT, R12, 8.50705917302346158658e+37, PT ;  /* 0x7e8000000c00780b */ /* 0x008fc60003fc4000 */
[----:B------:R1:W3:Y:S01]  /*04b0*/  MUFU.SQRT R13, R24 ;  /* 0x00000018000d7308 */ /* 0x0002e20000002000 */
[----:B------:R-:W-:-:S07]  /*04c0*/  FSETP.GEU.AND P2, PT, R10, 1.175494350822287508e-38, PT ;  /* 0x008000000a00780b */ /* 0x000fce0003f4e000 */
[----:B------:R-:W4:Y:S01]  /*04d0*/  MUFU.SQRT R20, R26 ;  /* 0x0000001a00147308 */ /* 0x000f220000002000 */
[C---:B------:R-:W-:Y:S01]  /*04e0*/  FSETP.GEU.AND P5, PT, R9.reuse, 1.175494350822287508e-38, PT ;  /* 0x008000000900780b */ /* 0x040fe20003fae000 */
[----:B------:R-:W-:Y:S01]  /*04f0*/  @P3 FMUL R9, R9, 0.25 ;  /* 0x3e80000009093820 */ /* 0x000fe20000400000 */
[C---:B-1----:R-:W-:Y:S01]  /*0500*/  FSEL R24, R11.reuse, 1, P3 ;  /* 0x3f8000000b187808 */ /* 0x042fe20001800000 */
[----:B------:R-:W-:Y:S01]  /*0510*/  @P4 FMUL R10, R10, 0.25 ;  /* 0x3e8000000a0a4820 */ /* 0x000fe20000400000 */
[C---:B------:R-:W-:Y:S01]  /*0520*/  FSETP.GEU.AND P3, PT, R12.reuse, 1.175494350822287508e-38, PT ;  /* 0x008000000c00780b */ /* 0x040fe20003f6e000 */
[----:B------:R-:W-:Y:S01]  /*0530*/  @P6 FMUL R12, R12, 0.25 ;  /* 0x3e8000000c0c6820 */ /* 0x000fe20000400000 */
[C---:B------:R-:W-:Y:S01]  /*0540*/  FSEL R18, R11.reuse, 1, P4 ;  /* 0x3f8000000b127808 */ /* 0x040fe20002000000 */
[----:B------:R-:W1:Y:S01]  /*0550*/  MUFU.RCP R8, R8 ;  /* 0x0000000800087308 */ /* 0x000e620000001000 */
[----:B------:R-:W-:Y:S02]  /*0560*/  FSEL R17, R11, 1, P6 ;  /* 0x3f8000000b117808 */ /* 0x000fe40003000000 */
[----:B--2---:R-:W-:Y:S01]  /*0570*/  FSETP.GT.AND P6, PT, R14, 8.50705917302346158658e+37, PT ;  /* 0x7e8000000e00780b */ /* 0x004fe20003fc4000 */
[----:B------:R-:W-:Y:S01]  /*0580*/  @!P2 FMUL R10, R10, 16777216 ;  /* 0x4b8000000a0aa820 */ /* 0x000fe20000400000 */
[----:B---3--:R-:W-:-:S03]  /*0590*/  FSETP.GT.AND P4, PT, R13, 8.50705917302346158658e+37, PT ;  /* 0x7e8000000d00780b */ /* 0x008fc60003f84000 */
[----:B------:R-:W2:Y:S01]  /*05a0*/  MUFU.SQRT R15, R28 ;  /* 0x0000001c000f7308 */ /* 0x000ea20000002000 */
[----:B------:R-:W-:Y:S01]  /*05b0*/  @!P2 FMUL R18, R18, 16777216 ;  /* 0x4b8000001212a820 */ /* 0x000fe20000400000 */
[----:B----4-:R-:W-:Y:S01]  /*05c0*/  FSETP.GT.AND P2, PT, R20, 8.50705917302346158658e+37, PT ;  /* 0x7e8000001400780b */ /* 0x010fe20003f44000 */
[----:B------:R-:W-:Y:S01]  /*05d0*/  @!P3 FMUL R12, R12, 16777216 ;  /* 0x4b8000000c0cb820 */ /* 0x000fe20000400000 */
[----:B------:R-:W-:Y:S01]  /*05e0*/  @!P3 FMUL R17, R17, 16777216 ;  /* 0x4b8000001111b820 */ /* 0x000fe20000400000 */
[----:B------:R-:W-:Y:S01]  /*05f0*/  @!P5 FMUL R9, R9, 16777216 ;  /* 0x4b8000000909d820 */ /* 0x000fe20000400000 */
[----:B------:R-:W-:Y:S01]  /*0600*/  FSETP.GEU.AND P3, PT, R14, 1.175494350822287508e-38, PT ;  /* 0x008000000e00780b */ /* 0x000fe20003f6e000 */
[----:B-1----:R-:W-:Y:S01]  /*0610*/  FMUL R27, R8, R27 ;  /* 0x0000001b081b7220 */ /* 0x002fe20000400000 */
[----:B------:R-:W-:Y:S01]  /*0620*/  @!P5 FMUL R24, R24, 16777216 ;  /* 0x4b8000001818d820 */ /* 0x000fe20000400000 */
[----:B------:R-:W-:Y:S01]  /*0630*/  @P6 FMUL R14, R14, 0.25 ;  /* 0x3e8000000e0e6820 */ /* 0x000fe20000400000 */
[----:B------:R-:W-:-:S02]  /*0640*/  FSEL R8, R11, 1, P6 ;  /* 0x3f8000000b087808 */ /* 0x000fc40003000000 */
[C---:B------:R-:W-:Y:S01]  /*0650*/  FSETP.GEU.AND P5, PT, R13.reuse, 1.175494350822287508e-38, PT ;  /* 0x008000000d00780b */ /* 0x040fe20003fae000 */
[----:B------:R-:W-:Y:S01]  /*0660*/  @P4 FMUL R13, R13, 0.25 ;  /* 0x3e8000000d0d4820 */ /* 0x000fe20000400000 */
[----:B------:R-:W-:Y:S02]  /*0670*/  FSEL R29, R11, 1, P4 ;  /* 0x3f8000000b1d7808 */ /* 0x000fe40002000000 */
[----:B--2---:R-:W-:Y:S01]  /*0680*/  FSETP.GT.AND P6, PT, R15, 8.50705917302346158658e+37, PT ;  /* 0x7e8000000f00780b */ /* 0x004fe20003fc4000 */
[----:B------:R1:W2:Y:S01]  /*0690*/  MUFU.RCP R25, R9 ;  /* 0x0000000900197308 */ /* 0x0002a20000001000 */
[C---:B------:R-:W-:Y:S01]  /*06a0*/  FSETP.GEU.AND P4, PT, R20.reuse, 1.175494350822287508e-38, PT ;  /* 0x008000001400780b */ /* 0x040fe20003f8e000 */
[----:B------:R-:W-:Y:S01]  /*06b0*/  @P2 FMUL R20, R20, 0.25 ;  /* 0x3e80000014142820 */ /* 0x000fe20000400000 */
[----:B-1----:R-:W-:Y:S02]  /*06c0*/  FSEL R9, R11, 1, P2 ;  /* 0x3f8000000b097808 */ /* 0x002fe40001000000 */
[----:B------:R-:W-:-:S03]  /*06d0*/  FSETP.GEU.AND P2, PT, R15, 1.175494350822287508e-38, PT ;  /* 0x008000000f00780b */ /* 0x000fc60003f4e000 */
[----:B------:R-:W1:Y:S04]  /*06e0*/  MUFU.RCP R19, R10 ;  /* 0x0000000a00137308 */ /* 0x000e680000001000 */
[----:B------:R-:W-:Y:S02]  /*06f0*/  @P6 FMUL R15, R15, 0.25 ;  /* 0x3e8000000f0f6820 */ /* 0x000fe40000400000 */
[----:B------:R-:W-:Y:S02]  /*0700*/  @!P4 FMUL R20, R20, 16777216 ;  /* 0x4b8000001414c820 */ /* 0x000fe40000400000 */
[----:B------:R-:W3:Y:S01]  /*0710*/  MUFU.RCP R12, R12 ;  /* 0x0000000c000c7308 */ /* 0x000ee20000001000 */
[----:B------:R-:W-:Y:S01]  /*0720*/  @!P3 FMUL R14, R14, 16777216 ;  /* 0x4b8000000e0eb820 */ /* 0x000fe20000400000 */
[----:B------:R-:W-:Y:S01]  /*0730*/  @!P2 FMUL R15, R15, 16777216 ;  /* 0x4b8000000f0fa820 */ /* 0x000fe20000400000 */
[----:B--2---:R-:W-:-:S05]  /*0740*/  FMUL R24, R25, R24 ;  /* 0x0000001819187220 */ /* 0x004fca0000400000 */
[----:B------:R-:W2:Y:S01]  /*0750*/  MUFU.RCP R25, R14 ;  /* 0x0000000e00197308 */ /* 0x000ea20000001000 */
[----:B-1----:R-:W-:Y:S01]  /*0760*/  FMUL R26, R19, R18 ;  /* 0x00000012131a7220 */ /* 0x002fe20000400000 */
[----:B------:R-:W-:Y:S01]  /*0770*/  @!P3 FMUL R8, R8, 16777216 ;  /* 0x4b8000000808b820 */ /* 0x000fe20000400000 */
[----:B------:R-:W-:Y:S01]  /*0780*/  @!P4 FMUL R9, R9, 16777216 ;  /* 0x4b8000000909c820 */ /* 0x000fe20000400000 */
[----:B------:R-:W1:Y:S04]  /*0790*/  LDC.64 R18, c[0x0][0x228] ;  /* 0x00008a00ff127b82 */ /* 0x000e680000000a00 */
[----:B------:R-:W4:Y:S01]  /*07a0*/  MUFU.RCP R20, R20 ;  /* 0x0000001400147308 */ /* 0x000f220000001000 */
[----:B---3--:R-:W-:Y:S01]  /*07b0*/  FMUL R12, R12, R17 ;  /* 0x000000110c0c7220 */ /* 0x008fe20000400000 */
[----:B------:R-:W-:-:S06]  /*07c0*/  FMUL R17, R26, R6 ;  /* 0x000000061a117220 */ /* 0x000fcc0000400000 */
[----:B------:R-:W3:Y:S01]  /*07d0*/  MUFU.RCP R15, R15 ;  /* 0x0000000f000f7308 */ /* 0x000ee20000001000 */
[----:B------:R-:W-:Y:S01]  /*07e0*/  FSEL R6, R11, 1, P6 ;  /* 0x3f8000000b067808 */ /* 0x000fe20003000000 */
[----:B--2---:R-:W-:-:S04]  /*07f0*/  FMUL R28, R25, R8 ;  /* 0x00000008191c7220 */ /* 0x004fc80000400000 */
[----:B------:R-:W-:Y:S01]  /*0800*/  @!P2 FMUL R6, R6, 16777216 ;  /* 0x4b8000000606a820 */ /* 0x000fe20000400000 */
[----:B----4-:R-:W-:-:S04]  /*0810*/  FMUL R25, R20, R9 ;  /* 0x0000000914197220 */ /* 0x010fc80000400000 */
[----:B------:R-:W-:Y:S01]  /*0820*/  FMUL R25, R25, R22 ;  /* 0x0000001619197220 */ /* 0x000fe20000400000 */
[----:B---3--:R-:W-:-:S04]  /*0830*/  FMUL R26, R15, R6 ;  /* 0x000000060f1a7220 */ /* 0x008fc80000400000 */
[----:B------:R-:W-:Y:S02]  /*0840*/  FMUL R26, R26, R23 ;  /* 0x000000171a1a7220 */ /* 0x000fe40000400000 */
[----:B------:R-:W2:Y:S01]  /*0850*/  LDC.64 R22, c[0x0][0x230] ;  /* 0x00008c00ff167b82 */ /* 0x000ea20000000a00 */
[----:B------:R-:W-:-:S04]  /*0860*/  @!P5 FMUL R13, R13, 16777216 ;  /* 0x4b8000000d0dd820 */ /* 0x000fc80000400000 */
[----:B------:R-:W3:Y:S01]  /*0870*/  MUFU.RCP R10, R13 ;  /* 0x0000000d000a7308 */ /* 0x000ee20000001000 */
[----:B------:R-:W-:Y:S01]  /*0880*/  @!P5 FMUL R29, R29, 16777216 ;  /* 0x4b8000001d1dd820 */ /* 0x000fe20000400000 */
[----:B------:R-:W-:Y:S01]  /*0890*/  FMUL R12, R12, R7 ;  /* 0x000000070c0c7220 */ /* 0x000fe20000400000 */
[----:B------:R-:W-:Y:S01]  /*08a0*/  FMUL R24, R24, R5 ;  /* 0x0000000518187220 */ /* 0x000fe20000400000 */
[----:B------:R-:W-:Y:S01]  /*08b0*/  FMUL R27, R27, R4 ;  /* 0x000000041b1b7220 */ /* 0x000fe20000400000 */
[----:B------:R-:W-:Y:S02]  /*08c0*/  CS2R R4, SRZ ;  /* 0x0000000000047805 */ /* 0x000fe4000001ff00 */
[----:B------:R-:W-:Y:S02]  /*08d0*/  CS2R R6, SRZ ;  /* 0x0000000000067805 */ /* 0x000fe4000001ff00 */
[----:B------:R-:W-:Y:S01]  /*08e0*/  CS2R R8, SRZ ;  /* 0x0000000000087805 */ /* 0x000fe2000001ff00 */
[----:B-1----:R-:W-:-:S05]  /*08f0*/  IMAD.WIDE R14, R3, 0x4, R18 ;  /* 0x00000004030e7825 */ /* 0x002fca00078e0212 */
[----:B------:R-:W4:Y:S01]  /*0900*/  @!P1 LDG.E.EL.128 R4, desc[UR4][R14.64] ;  /* 0x000000040e049981 */ /* 0x000f22000c2e1d00 */
[----:B---3--:R-:W-:Y:S01]  /*0910*/  FMUL R29, R10, R29 ;  /* 0x0000001d0a1d7220 */ /* 0x008fe20000400000 */
[----:B------:R-:W-:Y:S01]  /*0920*/  CS2R R10, SRZ ;  /* 0x00000000000a7805 */ /* 0x000fe2000001ff00 */
[----:B--2---:R-:W-:-:S05]  /*0930*/  IMAD.WIDE R22, R3, 0x4, R22 ;  /* 0x0000000403167825 */ /* 0x004fca00078e0216 */
[----:B------:R1:W4:Y:S02]  /*0940*/  @!P1 LDG.E.EL.128 R8, desc[UR4][R22.64] ;  /* 0x0000000416089981 */ /* 0x000324000c2e1d00 */
[----:B-1----:R-:W1:Y:S01]  /*0950*/  LDC.64 R22, c[0x0][0x230] ;  /* 0x00008c00ff167b82 */ /* 0x002e620000000a00 */
[----:B------:R-:W-:Y:S01]  /*0960*/  FMUL R28, R28, R21 ;  /* 0x000000151c1c7220 */ /* 0x000fe20000400000 */
[----:B------:R-:W-:Y:S01]  /*0970*/  CS2R R14, SRZ ;  /* 0x00000000000e7805 */ /* 0x000fe2000001ff00 */
[----:B------:R-:W-:-:S04]  /*0980*/  IMAD.WIDE R20, R0, 0x4, R18 ;  /* 0x0000000400147825 */ /* 0x000fc800078e0212 */
[----:B-1----:R-:W-:Y:S01]  /*0990*/  IMAD.WIDE R18, R0, 0x4, R22 ;  /* 0x0000000400127825 */ /* 0x002fe200078e0216 */
[----:B------:R-:W-:-:S03]  /*09a0*/  CS2R R22, SRZ ;  /* 0x0000000000167805 */ /* 0x000fc6000001ff00 */
[----:B----4-:R-:W-:Y:S01]  /*09b0*/  FFMA R7, R12, R7, R11 ;  /* 0x000000070c077223 */ /* 0x010fe2000000000b */
[----:B------:R-:W-:-:S06]  /*09c0*/  CS2R R12, SRZ ;  /* 0x00000000000c7805 */ /* 0x000fcc000001ff00 */
[----:B------:R1:W2:Y:S02]  /*09d0*/  @!P0 LDG.E.EL.128 R12, desc[UR4][R20.64] ;  /* 0x00000004140c8981 */ /* 0x0002a4000c2e1d00 */
[----:B-1----:R-:W-:-:S06]  /*09e0*/  CS2R R20, SRZ ;  /* 0x0000000000147805 */ /* 0x002fcc000001ff00 */
[----:B------:R-:W2:Y:S01]  /*09f0*/  @!P0 LDG.E.EL.128 R20, desc[UR4][R18.64] ;  /* 0x0000000412148981 */ /* 0x000ea2000c2e1d00 */
[----:B------:R-:W-:Y:S01]  /*0a00*/  FSETP.GTU.AND P2, PT, R7, RZ, PT ;  /* 0x000000ff0700720b */ /* 0x000fe20003f4c000 */
[----:B------:R-:W-:-:S03]  /*0a10*/  FFMA R6, R17, R6, R10 ;  /* 0x0000000611067223 */ /* 0x000fc6000000000a */
[----:B------:R-:W-:Y:S01]  /*0a20*/  FSEL R7, R7, RZ, P2 ;  /* 0x000000ff07077208 */ /* 0x000fe20001000000 */
[----:B------:R-:W-:Y:S01]  /*0a30*/  FFMA R5, R24, R5, R9 ;  /* 0x0000000518057223 */ /* 0x000fe20000000009 */
[----:B------:R-:W-:Y:S02]  /*0a40*/  FFMA R4, R27, R4, R8 ;  /* 0x000000041b047223 */ /* 0x000fe40000000008 */
[----:B------:R-:W-:Y:S01]  /*0a50*/  FSETP.GEU.AND P3, PT, R7, 6, PT ;  /* 0x40c000000700780b */ /* 0x000fe20003f6e000 */
[----:B------:R-:W1:Y:S01]  /*0a60*/  LDC.64 R8, c[0x0][0x238] ;  /* 0x00008e00ff087b82 */ /* 0x000e620000000a00 */
[----:B------:R-:W-:Y:S02]  /*0a70*/  FSETP.GTU.AND P5, PT, R6, RZ, PT ;  /* 0x000000ff0600720b */ /* 0x000fe40003fac000 */
[----:B------:R-:W-:Y:S02]  /*0a80*/  FSETP.GTU.AND P6, PT, R5, RZ, PT ;  /* 0x000000ff0500720b */ /* 0x000fe40003fcc000 */
[----:B------:R-:W-:-:S02]  /*0a90*/  FSETP.GTU.AND P2, PT, R4, RZ, PT ;  /* 0x000000ff0400720b */ /* 0x000fc40003f4c000 */
[----:B------:R-:W-:Y:S02]  /*0aa0*/  FSEL R6, R6, RZ, P5 ;  /* 0x000000ff06067208 */ /* 0x000fe40002800000 */
[----:B------:R-:W-:Y:S01]  /*0ab0*/  FSEL R5, R5, RZ, P6 ;  /* 0x000000ff05057208 */ /* 0x000fe20003000000 */
[----:B------:R-:W-:Y:S01]  /*0ac0*/  FMUL R29, R29, R16 ;  /* 0x000000101d1d7220 */ /* 0x000fe20000400000 */
[C---:B------:R-:W-:Y:S02]  /*0ad0*/  FSETP.NAN.AND P6, PT, R7.reuse, R7, PT ;  /* 0x000000070700720b */ /* 0x040fe40003fc8000 */
[----:B------:R-:W-:Y:S02]  /*0ae0*/  FSEL R4, R4, RZ, P2 ;  /* 0x000000ff04047208 */ /* 0x000fe40001000000 */
[----:B------:R-:W-:Y:S02]  /*0af0*/  FSETP.GEU.AND P2, PT, R6, 6, PT ;  /* 0x40c000000600780b */ /* 0x000fe40003f4e000 */
[----:B------:R-:W-:-:S02]  /*0b00*/  @P3 SEL R7, R7, 0x40c00000, P6 ;  /* 0x40c0000007073807 */ /* 0x000fc40003000000 */
[----:B------:R-:W-:Y:S01]  /*0b10*/  FSETP.GEU.AND P3, PT, R5, 6, PT ;  /* 0x40c000000500780b */ /* 0x000fe20003f6e000 */
[----:B-1----:R-:W-:-:S04]  /*0b20*/  IMAD.WIDE R8, R2, 0x4, R8 ;  /* 0x0000000402087825 */ /* 0x002fc800078e0208 */
[----:B--2---:R-:W-:Y:S01]  /*0b30*/  FFMA R15, R26, R15, R23 ;  /* 0x0000000f1a0f7223 */ /* 0x004fe20000000017 */
[----:B------:R-:W-:Y:S01]  /*0b40*/  FFMA R13, R28, R13, R21 ;  /* 0x0000000d1c0d7223 */ /* 0x000fe20000000015 */
[----:B------:R-:W-:-:S03]  /*0b50*/  FFMA R14, R25, R14, R22 ;  /* 0x0000000e190e7223 */ /* 0x000fc60000000016 */
[----:B------:R-:W-:Y:S01]  /*0b60*/  FSETP.GTU.AND P4, PT, R15, RZ, PT ;  /* 0x000000ff0f00720b */ /* 0x000fe20003f8c000 */
[----:B------:R-:W-:Y:S01]  /*0b70*/  FFMA R12, R29, R12, R20 ;  /* 0x0000000c1d0c7223 */ /* 0x000fe20000000014 */
[----:B------:R-:W-:Y:S02]  /*0b80*/  FSETP.GTU.AND P5, PT, R14, RZ, PT ;  /* 0x000000ff0e00720b */ /* 0x000fe40003fac000 */
[----:B------:R-:W-:Y:S02]  /*0b90*/  FSETP.GTU.AND P6, PT, R13, RZ, PT ;  /* 0x000000ff0d00720b */ /* 0x000fe40003fcc000 */
[----:B------:R-:W-:Y:S02]  /*0ba0*/  FSEL R15, R15, RZ, P4 ;  /* 0x000000ff0f0f7208 */ /* 0x000fe40002000000 */
[----:B------:R-:W-:Y:S02]  /*0bb0*/  FSETP.GEU.AND P4, PT, R4, 6, PT ;  /* 0x40c000000400780b */ /* 0x000fe40003f8e000 */
[----:B------:R-:W-:-:S02]  /*0bc0*/  FSEL R14, R14, RZ, P5 ;  /* 0x000000ff0e0e7208 */ /* 0x000fc40002800000 */
[----:B------:R-:W-:Y:S02]  /*0bd0*/  FSEL R13, R13, RZ, P6 ;  /* 0x000000ff0d0d7208 */ /* 0x000fe40003000000 */
[----:B------:R-:W-:Y:S02]  /*0be0*/  FSETP.GTU.AND P5, PT, R12, RZ, PT ;  /* 0x000000ff0c00720b */ /* 0x000fe40003fac000 */
[----:B------:R-:W-:Y:S02]  /*0bf0*/  FSETP.NAN.AND P6, PT, R6, R6, PT ;  /* 0x000000060600720b */ /* 0x000fe40003fc8000 */
[----:B------:R-:W-:Y:S02]  /*0c00*/  FSEL R12, R12, RZ, P5 ;  /* 0x000000ff0c0c7208 */ /* 0x000fe40002800000 */
[----:B------:R-:W-:Y:S02]  /*0c10*/  @P2 SEL R6, R6, 0x40c00000, P6 ;  /* 0x40c0000006062807 */ /* 0x000fe40003000000 */
[----:B------:R-:W-:-:S02]  /*0c20*/  FSETP.NAN.AND P5, PT, R5, R5, PT ;  /* 0x000000050500720b */ /* 0x000fc40003fa8000 */
[----:B------:R-:W-:Y:S02]  /*0c30*/  FSETP.GEU.AND P2, PT, R15, 6, PT ;  /* 0x40c000000f00780b */ /* 0x000fe40003f4e000 */
[C---:B------:R-:W-:Y:S02]  /*0c40*/  FSETP.NAN.AND P6, PT, R4.reuse, R4, PT ;  /* 0x000000040400720b */ /* 0x040fe40003fc8000 */
[----:B------:R-:W-:Y:S02]  /*0c50*/  @P3 SEL R5, R5, 0x40c00000, P5 ;  /* 0x40c0000005053807 */ /* 0x000fe40002800000 */
[----:B------:R-:W-:Y:S02]  /*0c60*/  @P4 SEL R4, R4, 0x40c00000, P6 ;  /* 0x40c0000004044807 */ /* 0x000fe40003000000 */
[----:B------:R-:W-:Y:S02]  /*0c70*/  FSETP.GEU.AND P3, PT, R14, 6, PT ;  /* 0x40c000000e00780b */ /* 0x000fe40003f6e000 */
[----:B------:R-:W-:-:S02]  /*0c80*/  FSETP.GEU.AND P5, PT, R13, 6, PT ;  /* 0x40c000000d00780b */ /* 0x000fc40003fae000 */
[----:B------:R-:W-:Y:S02]  /*0c90*/  FSETP.GEU.AND P4, PT, R12, 6, PT ;  /* 0x40c000000c00780b */ /* 0x000fe40003f8e000 */
[C---:B------:R-:W-:Y:S01]  /*0ca0*/  FSETP.NAN.AND P6, PT, R15.reuse, R15, PT ;  /* 0x0000000f0f00720b */ /* 0x040fe20003fc8000 */
[----:B------:R1:W-:Y:S01]  /*0cb0*/  @!P1 STG.E.128 desc[UR4][R8.64], R4 ;  /* 0x0000000408009986 */ /* 0x0003e2000c101d04 */
[----:B------:R-:W-:Y:S02]  /*0cc0*/  FSETP.NAN.AND P1, PT, R14, R14, PT ;  /* 0x0000000e0e00720b */ /* 0x000fe40003f28000 */
[----:B------:R-:W-:Y:S02]  /*0cd0*/  @P2 SEL R15, R15, 0x40c00000, P6 ;  /* 0x40c000000f0f2807 */ /* 0x000fe40003000000 */
[----:B------:R-:W-:Y:S02]  /*0ce0*/  FSETP.NAN.AND P6, PT, R13, R13, PT ;  /* 0x0000000d0d00720b */ /* 0x000fe40003fc8000 */
[----:B------:R-:W-:-:S02]  /*0cf0*/  FSETP.NAN.AND P2, PT, R12, R12, PT ;  /* 0x0000000c0c00720b */ /* 0x000fc40003f48000 */
[----:B------:R-:W-:Y:S02]  /*0d00*/  @P3 SEL R14, R14, 0x40c00000, P1 ;  /* 0x40c000000e0e3807 */ /* 0x000fe40000800000 */
[----:B------:R-:W-:Y:S02]  /*0d10*/  @P5 SEL R13, R13, 0x40c00000, P6 ;  /* 0x40c000000d0d5807 */ /* 0x000fe40003000000 */
[----:B------:R-:W-:Y:S01]  /*0d20*/  @P4 SEL R12, R12, 0x40c00000, P2 ;  /* 0x40c000000c0c4807 */ /* 0x000fe20001000000 */
[----:B------:R-:W-:Y:S06]  /*0d30*/  @P0 EXIT ;  /* 0x000000000000094d */ /* 0x000fec0003800000 */
[----:B------:R-:W-:Y:S01]  /*0d40*/  STG.E.128 desc[UR4][R8.64+0x800], R12 ;  /* 0x0008000c08007986 */ /* 0x000fe2000c101d04 */
[----:B------:R-:W-:Y:S05]  /*0d50*/  EXIT ;  /* 0x000000000000794d */ /* 0x000fea0003800000 */
.L_x_0:
[----:B------:R-:W-:-:S00]  /*0d60*/  BRA `(.L_x_0) ;  /* 0xfffffffc00fc7947 */ /* 0x000fc0000383ffff */
[----:B------:R-:W-:-:S00]  /*0d70*/  NOP ;  /* 0x0000000000007918 */ /* 0x000fc00000000000 */
        /* <DEDUP_REMOVED lines=8> */
.L_x_1:


//--------------------- .nv.global.init           --------------------------
	.section	.nv.global.init,"aw",@progbits
.nv.global.init:
	.type		_$_str,@object
	.size		_$_str,(_$_str_$_2 - _$_str)
_$_str:
        /*0000*/ 	.byte	0x5f, 0x5f, 0x43, 0x55, 0x44, 0x41, 0x5f, 0x46, 0x54, 0x5a, 0x00
	.type		_$_str_$_2,@object
	.size		_$_str_$_2,(.L_1 - _$_str_$_2)
_$_str_$_2:
        /*000b*/ 	.byte	0x5f, 0x5f, 0x43, 0x55, 0x44, 0x41, 0x5f, 0x50, 0x52, 0x45, 0x43, 0x5f, 0x53, 0x51, 0x52, 0x54
        /*001b*/ 	.byte	0x00
.L_1:


//--------------------- .nv.constant0.triton_poi_fused__native_batch_norm_legit_no_training_hardtanh_4 --------------------------
	.section	.nv.constant0.triton_poi_fused__native_batch_norm_legit_no_training_hardtanh_4,"a",@progbits
	.sectionflags	@""
	.align	4
.nv.constant0.triton_poi_fused__native_batch_norm_legit_no_training_hardtanh_4:
	.zero		580
